	.headerflags	@"EF_CUDA_TEXMODE_UNIFIED EF_CUDA_64BIT_ADDRESS EF_CUDA_ACCELERATORS EF_CUDA_SM90 EF_CUDA_VIRTUAL_SM(EF_CUDA_SM90)"
	.elftype	@"ET_EXEC"


//--------------------- .nv.info                  --------------------------
	.section	.nv.info,"",@"SHT_CUDA_INFO"
	.align	4


	//----- nvinfo : EIATTR_REGCOUNT
	.align		4
        /*0000*/ 	.byte	0x04, 0x2f
        /*0002*/ 	.short	(.L_1 - .L_0)
	.align		4
.L_0:
        /*0004*/ 	.word	index@(triton_poi_fused__to_copy_arange_clamp_mul_sub_3)
        /*0008*/ 	.word	0x0000000a


	//----- nvinfo : EIATTR_MIN_STACK_SIZE
	.align		4
.L_1:
        /*000c*/ 	.byte	0x04, 0x12
        /*000e*/ 	.short	(.L_3 - .L_2)
	.align		4
.L_2:
        /*0010*/ 	.word	index@(triton_poi_fused__to_copy_arange_clamp_mul_sub_3)
        /*0014*/ 	.word	0x00000000


	//----- nvinfo : EIATTR_FRAME_SIZE
	.align		4
.L_3:
        /*0018*/ 	.byte	0x04, 0x11
        /*001a*/ 	.short	(.L_5 - .L_4)
	.align		4
.L_4:
        /*001c*/ 	.word	index@(triton_poi_fused__to_copy_arange_clamp_mul_sub_3)
        /*0020*/ 	.word	0x00000000


	//----- nvinfo : EIATTR_MIN_STACK_SIZE
	.align		4
.L_5:
        /*0024*/ 	.byte	0x04, 0x12
        /*0026*/ 	.short	(.L_7 - .L_6)
	.align		4
.L_6:
        /*0028*/ 	.word	index@(triton_poi_fused__to_copy_arange_clamp_mul_sub_3)
        /*002c*/ 	.word	0x00000000
.L_7:


//--------------------- .nv.info.triton_poi_fused__to_copy_arange_clamp_mul_sub_3 --------------------------
	.section	.nv.info.triton_poi_fused__to_copy_arange_clamp_mul_sub_3,"",@"SHT_CUDA_INFO"
	.sectionflags	@""
	.align	4


	//----- nvinfo : EIATTR_CUDA_API_VERSION
	.align		4
        /*0000*/ 	.byte	0x04, 0x37
        /*0002*/ 	.short	(.L_9 - .L_8)
.L_8:
        /*0004*/ 	.word	0x0000007c


	//----- nvinfo : EIATTR_KPARAM_INFO
	.align		4
.L_9:
        /*0008*/ 	.byte	0x04, 0x17
        /*000a*/ 	.short	(.L_11 - .L_10)
.L_10:
        /*000c*/ 	.word	0x00000000
        /*0010*/ 	.short	0x0001
        /*0012*/ 	.short	0x0008
        /*0014*/ 	.byte	0x00, 0xf0, 0x11, 0x00


	//----- nvinfo : EIATTR_KPARAM_INFO
	.align		4
.L_11:
        /*0018*/ 	.byte	0x04, 0x17
        /*001a*/ 	.short	(.L_13 - .L_12)
.L_12:
        /*001c*/ 	.word	0x00000000
        /*0020*/ 	.short	0x0000
        /*0022*/ 	.short	0x0000
        /*0024*/ 	.byte	0x00, 0xf4, 0x21, 0x00


	//----- nvinfo : EIATTR_SPARSE_MMA_MASK
	.align		4
.L_13:
        /*0028*/ 	.byte	0x03, 0x50
        /*002a*/ 	.short	0x0000


	//----- nvinfo : EIATTR_MAXREG_COUNT
	.align		4
        /*002c*/ 	.byte	0x03, 0x1b
        /*002e*/ 	.short	0x00ff


	//----- nvinfo : EIATTR_EXIT_INSTR_OFFSETS
	.align		4
        /*0030*/ 	.byte	0x04, 0x1c
        /*0032*/ 	.short	(.L_15 - .L_14)


	//   ....[0]....
.L_14:
        /*0034*/ 	.word	0x000000f0


	//   ....[1]....
        /*0038*/ 	.word	0x00000120


	//----- nvinfo : EIATTR_REQNTID
	.align		4
.L_15:
        /*003c*/ 	.byte	0x04, 0x10
        /*003e*/ 	.short	(.L_17 - .L_16)
.L_16:
        /*0040*/ 	.word	0x00000020
        /*0044*/ 	.word	0x00000001
        /*0048*/ 	.word	0x00000001


	//----- nvinfo : EIATTR_CBANK_PARAM_SIZE
	.align		4
.L_17:
        /*004c*/ 	.byte	0x03, 0x19
        /*004e*/ 	.short	0x000c


	//----- nvinfo : EIATTR_PARAM_CBANK
	.align		4
        /*0050*/ 	.byte	0x04, 0x0a
        /*0052*/ 	.short	(.L_19 - .L_18)
	.align		4
.L_18:
        /*0054*/ 	.word	index@(.nv.constant0.triton_poi_fused__to_copy_arange_clamp_mul_sub_3)
        /*0058*/ 	.short	0x0210
        /*005a*/ 	.short	0x000c


	//----- nvinfo : EIATTR_SW_WAR
	.align		4
.L_19:
        /*005c*/ 	.byte	0x04, 0x36
        /*005e*/ 	.short	(.L_21 - .L_20)
.L_20:
        /*0060*/ 	.word	0x00000008
.L_21:


//--------------------- .nv.callgraph             --------------------------
	.section	.nv.callgraph,"",@"SHT_CUDA_CALLGRAPH"
	.align	4
	.sectionentsize	8
	.align		4
        /*0000*/ 	.word	0x00000000
	.align		4
        /*0004*/ 	.word	0xffffffff
	.align		4
        /*0008*/ 	.word	0x00000000
	.align		4
        /*000c*/ 	.word	0xfffffffe
	.align		4
        /*0010*/ 	.word	0x00000000
	.align		4
        /*0014*/ 	.word	0xfffffffd
	.align		4
        /*0018*/ 	.word	0x00000000
	.align		4
        /*001c*/ 	.word	0xfffffffc


//--------------------- .text.triton_poi_fused__to_copy_arange_clamp_mul_sub_3 --------------------------
	.section	.text.triton_poi_fused__to_copy_arange_clamp_mul_sub_3,"ax",@progbits
	.align	128
        .global         triton_poi_fused__to_copy_arange_clamp_mul_sub_3
        .type           triton_poi_fused__to_copy_arange_clamp_mul_sub_3,@function
        .size           triton_poi_fused__to_copy_arange_clamp_mul_sub_3,(.L_x_1 - triton_poi_fused__to_copy_arange_clamp_mul_sub_3)
        .other          triton_poi_fused__to_copy_arange_clamp_mul_sub_3,@"STO_CUDA_ENTRY STV_DEFAULT"
triton_poi_fused__to_copy_arange_clamp_mul_sub_3:
.text.triton_poi_fused__to_copy_arange_clamp_mul_sub_3:
[----:B------:R-:W0:Y:S02]  /*0000*/  LDC R1, c[0x0][0x28] ;  /* 0x00000a00ff017b82 */ /* 0x000e240000000800 */
[----:B------:R-:W1:Y:S01]  /*0010*/  S2R R6, SR_TID.X ;  /* 0x0000000000067919 */ /* 0x000e620000002100 */
[----:B------:R-:W2:Y:S01]  /*0020*/  LDC.64 R2, c[0x0][0x210] ;  /* 0x00008400ff027b82 */ /* 0x000ea20000000a00 */
[----:B------:R-:W3:Y:S01]  /*0030*/  S2R R5, SR_CTAID.X ;  /* 0x0000000000057919 */ /* 0x000ee20000002500 */
[C---:B-1----:R-:W-:Y:S02]  /*0040*/  LOP3.LUT R0, R6.reuse, 0x7, RZ, 0xc0, !PT ;  /* 0x0000000706007812 */ /* 0x042fe400078ec0ff */
[----:B------:R-:W-:-:S03]  /*0050*/  LOP3.LUT P0, RZ, R6, 0x18, RZ, 0xc0, !PT ;  /* 0x0000001806ff7812 */ /* 0x000fc6000780c0ff */
[----:B---3--:R-:W-:-:S04]  /*0060*/  IMAD R5, R5, 0x8, R0 ;  /* 0x0000000805057824 */ /* 0x008fc800078e0200 */
[C---:B--2---:R-:W-:Y:S01]  /*0070*/  IMAD.WIDE R2, R5.reuse, 0x4, R2 ;  /* 0x0000000405027825 */ /* 0x044fe200078e0202 */
[----:B------:R-:W-:Y:S02]  /*0080*/  I2FP.F32.S32 R0, R5 ;  /* 0x0000000500007245 */ /* 0x000fe40000201400 */
[----:B------:R-:W-:-:S03]  /*0090*/  ISETP.LT.AND P0, PT, R5, 0x8, !P0 ;  /* 0x000000080500780c */ /* 0x000fc60004701270 */
[----:B------:R-:W-:-:S05]  /*00a0*/  FMUL R0, R0, 0.42857143282890319824 ;  /* 0x3edb6db700007820 */ /* 0x000fca0000400000 */
[----:B------:R-:W-:-:S04]  /*00b0*/  FMNMX R0, RZ, R0, !PT ;  /* 0x00000000ff007209 */ /* 0x000fc80007800000 */
[----:B------:R-:W1:Y:S02]  /*00c0*/  F2I.TRUNC.NTZ R4, R0 ;  /* 0x0000000000047305 */ /* 0x000e64000020f100 */
[----:B-1----:R-:W-:-:S05]  /*00d0*/  I2FP.F32.S32 R7, R4 ;  /* 0x0000000400077245 */ /* 0x002fca0000201400 */
[----:B------:R-:W-:Y:S01]  /*00e0*/  FADD.SAT R7, R0, -R7 ;  /* 0x8000000700077221 */ /* 0x000fe20000002000 */
[----:B------:R-:W-:Y:S06]  /*00f0*/  @!P0 EXIT ;  /* 0x000000000000894d */ /* 0x000fec0003800000 */
[----:B------:R-:W-:Y:S02]  /*0100*/  ULDC.64 UR4, c[0x0][0x208] ;  /* 0x0000820000047ab9 */ /* 0x000fe40000000a00 */
[----:B------:R-:W-:Y:S01]  /*0110*/  STG.E desc[UR4][R2.64], R7 ;  /* 0x0000000702007986 */ /* 0x000fe2000c101904 */
[----:B------:R-:W-:Y:S05]  /*0120*/  EXIT ;  /* 0x000000000000794d */ /* 0x000fea0003800000 */
.L_x_0:
[----:B------:R-:W-:-:S00]  /*0130*/  BRA `(.L_x_0) ;  /* 0xfffffffc00fc7947 */ /* 0x000fc0000383ffff */
[----:B------:R-:W-:-:S00]  /*0140*/  NOP ;  /* 0x0000000000007918 */ /* 0x000fc00000000000 */
        /* <DEDUP_REMOVED lines=11> */
.L_x_1:


//--------------------- .nv.constant0.triton_poi_fused__to_copy_arange_clamp_mul_sub_3 --------------------------
	.section	.nv.constant0.triton_poi_fused__to_copy_arange_clamp_mul_sub_3,"a",@progbits
	.sectionflags	@""
	.align	4
.nv.constant0.triton_poi_fused__to_copy_arange_clamp_mul_sub_3:
	.zero		540
